//
// Generated by NVIDIA NVVM Compiler
//
// Compiler Build ID: CL-36424714
// Cuda compilation tools, release 13.0, V13.0.88
// Based on NVVM 20.0.0
//

.version 9.0
.target sm_100
.address_size 64

	// .globl	_ZN14depth_pipeline23depthColorizationKernelEPKfPhjjmffi

.visible .entry _ZN14depth_pipeline23depthColorizationKernelEPKfPhjjmffi(
	.param .u64 .ptr .align 1 _ZN14depth_pipeline23depthColorizationKernelEPKfPhjjmffi_param_0,
	.param .u64 .ptr .align 1 _ZN14depth_pipeline23depthColorizationKernelEPKfPhjjmffi_param_1,
	.param .u32 _ZN14depth_pipeline23depthColorizationKernelEPKfPhjjmffi_param_2,
	.param .u32 _ZN14depth_pipeline23depthColorizationKernelEPKfPhjjmffi_param_3,
	.param .u64 _ZN14depth_pipeline23depthColorizationKernelEPKfPhjjmffi_param_4,
	.param .f32 _ZN14depth_pipeline23depthColorizationKernelEPKfPhjjmffi_param_5,
	.param .f32 _ZN14depth_pipeline23depthColorizationKernelEPKfPhjjmffi_param_6,
	.param .u32 _ZN14depth_pipeline23depthColorizationKernelEPKfPhjjmffi_param_7
)
{
	.reg .pred 	%p<13>;
	.reg .b16 	%rs<2>;
	.reg .b32 	%r<19>;
	.reg .b32 	%f<65>;
	.reg .b64 	%rd<12>;

	ld.param.u64 	%rd1, [_ZN14depth_pipeline23depthColorizationKernelEPKfPhjjmffi_param_0];
	ld.param.u64 	%rd2, [_ZN14depth_pipeline23depthColorizationKernelEPKfPhjjmffi_param_1];
	ld.param.u32 	%r3, [_ZN14depth_pipeline23depthColorizationKernelEPKfPhjjmffi_param_2];
	ld.param.u32 	%r5, [_ZN14depth_pipeline23depthColorizationKernelEPKfPhjjmffi_param_3];
	ld.param.u64 	%rd3, [_ZN14depth_pipeline23depthColorizationKernelEPKfPhjjmffi_param_4];
	ld.param.f32 	%f16, [_ZN14depth_pipeline23depthColorizationKernelEPKfPhjjmffi_param_5];
	ld.param.f32 	%f17, [_ZN14depth_pipeline23depthColorizationKernelEPKfPhjjmffi_param_6];
	ld.param.u32 	%r4, [_ZN14depth_pipeline23depthColorizationKernelEPKfPhjjmffi_param_7];
	mov.u32 	%r7, %ctaid.x;
	mov.u32 	%r8, %ntid.x;
	mov.u32 	%r9, %tid.x;
	mad.lo.s32 	%r1, %r7, %r8, %r9;
	mov.u32 	%r10, %ctaid.y;
	mov.u32 	%r11, %ntid.y;
	mov.u32 	%r12, %tid.y;
	mad.lo.s32 	%r13, %r10, %r11, %r12;
	setp.ge.u32 	%p1, %r1, %r3;
	setp.ge.u32 	%p2, %r13, %r5;
	or.pred  	%p3, %p1, %p2;
	@%p3 bra 	$L__BB0_20;
	cvta.to.global.u64 	%rd4, %rd1;
	mad.lo.s32 	%r14, %r3, %r13, %r1;
	mul.wide.u32 	%rd5, %r14, 4;
	add.s64 	%rd6, %rd4, %rd5;
	ld.global.nc.f32 	%f18, [%rd6];
	sub.f32 	%f19, %f18, %f16;
	sub.f32 	%f20, %f17, %f16;
	add.f32 	%f21, %f20, 0f358637BD;
	div.rn.f32 	%f22, %f19, %f21;
	max.f32 	%f23, %f22, 0f00000000;
	min.f32 	%f24, %f23, 0f3F800000;
	mov.f32 	%f25, 0f3F800000;
	sub.f32 	%f62, %f25, %f24;
	setp.eq.s32 	%p4, %r4, 0;
	mov.f32 	%f63, %f62;
	mov.f32 	%f64, %f62;
	@%p4 bra 	$L__BB0_19;
	setp.eq.s32 	%p5, %r4, 2;
	@%p5 bra 	$L__BB0_11;
	setp.ne.s32 	%p6, %r4, 1;
	@%p6 bra 	$L__BB0_12;
	setp.geu.f32 	%p7, %f62, 0f3E800000;
	@%p7 bra 	$L__BB0_6;
	mul.f32 	%f63, %f62, 0f40800000;
	mov.f32 	%f64, 0f3F800000;
	mov.f32 	%f62, 0f00000000;
	bra.uni 	$L__BB0_19;
$L__BB0_6:
	setp.geu.f32 	%p8, %f62, 0f3F000000;
	@%p8 bra 	$L__BB0_8;
	add.f32 	%f45, %f62, 0fBE800000;
	fma.rn.f32 	%f64, %f45, 0fC0800000, 0f3F800000;
	mov.f32 	%f63, 0f3F800000;
	mov.f32 	%f62, 0f00000000;
	bra.uni 	$L__BB0_19;
$L__BB0_8:
	setp.geu.f32 	%p9, %f62, 0f3F400000;
	@%p9 bra 	$L__BB0_10;
	add.f32 	%f42, %f62, 0fBF000000;
	mul.f32 	%f62, %f42, 0f40800000;
	mov.f32 	%f64, 0f00000000;
	mov.f32 	%f63, 0f3F800000;
	bra.uni 	$L__BB0_19;
$L__BB0_10:
	add.f32 	%f39, %f62, 0fBF400000;
	fma.rn.f32 	%f63, %f39, 0fC0800000, 0f3F800000;
	mov.f32 	%f64, 0f00000000;
	mov.f32 	%f62, 0f3F800000;
	bra.uni 	$L__BB0_19;
$L__BB0_11:
	add.f32 	%f26, %f62, 0fBF000000;
	add.f32 	%f27, %f26, %f26;
	max.f32 	%f28, %f27, 0f00000000;
	min.f32 	%f6, %f28, 0f3F800000;
	fma.rn.f32 	%f29, %f62, 0f40000000, 0fBF800000;
	abs.f32 	%f30, %f29;
	mov.f32 	%f31, 0f3F800000;
	sub.f32 	%f32, %f31, %f30;
	min.f32 	%f63, %f32, 0f3F800000;
	mov.f32 	%f33, 0f3F000000;
	sub.f32 	%f34, %f33, %f62;
	add.f32 	%f35, %f34, %f34;
	max.f32 	%f36, %f35, 0f00000000;
	min.f32 	%f64, %f36, 0f3F800000;
	mov.f32 	%f62, %f6;
	bra.uni 	$L__BB0_19;
$L__BB0_12:
	setp.geu.f32 	%p10, %f62, 0f3E800000;
	@%p10 bra 	$L__BB0_14;
	mul.f32 	%f63, %f62, 0f40800000;
	mov.f32 	%f64, 0f3F800000;
	mov.f32 	%f62, 0f00000000;
	bra.uni 	$L__BB0_19;
$L__BB0_14:
	setp.geu.f32 	%p11, %f62, 0f3F000000;
	@%p11 bra 	$L__BB0_16;
	add.f32 	%f56, %f62, 0fBE800000;
	fma.rn.f32 	%f64, %f56, 0fC0800000, 0f3F800000;
	mov.f32 	%f63, 0f3F800000;
	mov.f32 	%f62, 0f00000000;
	bra.uni 	$L__BB0_19;
$L__BB0_16:
	setp.geu.f32 	%p12, %f62, 0f3F400000;
	@%p12 bra 	$L__BB0_18;
	add.f32 	%f53, %f62, 0fBF000000;
	mul.f32 	%f62, %f53, 0f40800000;
	mov.f32 	%f64, 0f00000000;
	mov.f32 	%f63, 0f3F800000;
	bra.uni 	$L__BB0_19;
$L__BB0_18:
	add.f32 	%f50, %f62, 0fBF400000;
	fma.rn.f32 	%f63, %f50, 0fC0800000, 0f3F800000;
	mov.f32 	%f64, 0f00000000;
	mov.f32 	%f62, 0f3F800000;
$L__BB0_19:
	cvt.u64.u32 	%rd7, %r13;
	shl.b32 	%r15, %r1, 2;
	cvt.u64.u32 	%rd8, %r15;
	mad.lo.s64 	%rd9, %rd3, %rd7, %rd8;
	cvta.to.global.u64 	%rd10, %rd2;
	add.s64 	%rd11, %rd10, %rd9;
	mul.f32 	%f59, %f62, 0f437F0000;
	cvt.rzi.u32.f32 	%r16, %f59;
	st.global.u8 	[%rd11], %r16;
	mul.f32 	%f60, %f63, 0f437F0000;
	cvt.rzi.u32.f32 	%r17, %f60;
	st.global.u8 	[%rd11+1], %r17;
	mul.f32 	%f61, %f64, 0f437F0000;
	cvt.rzi.u32.f32 	%r18, %f61;
	st.global.u8 	[%rd11+2], %r18;
	mov.b16 	%rs1, 255;
	st.global.u8 	[%rd11+3], %rs1;
$L__BB0_20:
	ret;

}


// ===== COMPILED SASS (sm_100) =====

	.target	sm_100

	.elftype	@"ET_EXEC"


//--------------------- .note.nv.tkinfo           --------------------------
	.section	.note.nv.tkinfo,"",@"SHT_NOTE"
	.sectionflags	@"SHF_NOTE_NV_TKINFO"
	.tkinfo
        /*0018*/ 	.word	0x00000002
        /*0030*/ 	.string	""
        /*0030*/ 	.string	"ptxas"
        /*0030*/ 	.string	"Cuda compilation tools, release 13.0, V13.0.88"
        /*0030*/ 	.string	"Build cuda_13.0.r13.0/compiler.36424714_0"
        /*0030*/ 	.string	"-arch sm_100 -m 64 "



//--------------------- .note.nv.cuinfo           --------------------------
	.section	.note.nv.cuinfo,"",@"SHT_NOTE"
	.sectionflags	@"SHF_NOTE_NV_CUINFO"
        /*0018*/ 	.short	0x0002
        /*001a*/ 	.short	0x0064
        /*001c*/ 	.short	0x0082
	.zero		2


//--------------------- .nv.info                  --------------------------
	.section	.nv.info,"",@"SHT_CUDA_INFO"
	.align	4


	//----- nvinfo : EIATTR_REGCOUNT
	.align		4
        /*0000*/ 	.byte	0x04, 0x2f
        /*0002*/ 	.short	(.L_1 - .L_0)
	.align		4
.L_0:
        /*0004*/ 	.word	index@(_ZN14depth_pipeline23depthColorizationKernelEPKfPhjjmffi)
        /*0008*/ 	.word	0x00000010


	//----- nvinfo : EIATTR_FRAME_SIZE
	.align		4
.L_1:
        /*000c*/ 	.byte	0x04, 0x11
        /*000e*/ 	.short	(.L_3 - .L_2)
	.align		4
.L_2:
        /*0010*/ 	.word	index@($__internal_0_$__cuda_sm3x_div_rn_noftz_f32_slowpath)
        /*0014*/ 	.word	0x00000000


	//----- nvinfo : EIATTR_FRAME_SIZE
	.align		4
.L_3:
        /*0018*/ 	.byte	0x04, 0x11
        /*001a*/ 	.short	(.L_5 - .L_4)
	.align		4
.L_4:
        /*001c*/ 	.word	index@(_ZN14depth_pipeline23depthColorizationKernelEPKfPhjjmffi)
        /*0020*/ 	.word	0x00000000


	//----- nvinfo : EIATTR_MIN_STACK_SIZE
	.align		4
.L_5:
        /*0024*/ 	.byte	0x04, 0x12
        /*0026*/ 	.short	(.L_7 - .L_6)
	.align		4
.L_6:
        /*0028*/ 	.word	index@(_ZN14depth_pipeline23depthColorizationKernelEPKfPhjjmffi)
        /*002c*/ 	.word	0x00000000
.L_7:


//--------------------- .nv.compat                --------------------------
	.section	.nv.compat,"",@"SHT_CUDA_COMPAT_INFO"
	.align	4
        /*0000*/ 	.byte	0x02, 0x09, 0x00, 0x00, 0x02, 0x02, 0x01, 0x00, 0x02, 0x05, 0x05, 0x00, 0x03, 0x07, 0x01, 0x01
        /*0010*/ 	.byte	0x02, 0x03, 0x00, 0x00, 0x02, 0x06, 0x01, 0x00, 0x04, 0x0b, 0x08, 0x00, 0x01, 0x00, 0x00, 0x00
        /*0020*/ 	.byte	0x00, 0x00, 0x00, 0x00


//--------------------- .nv.info._ZN14depth_pipeline23depthColorizationKernelEPKfPhjjmffi --------------------------
	.section	.nv.info._ZN14depth_pipeline23depthColorizationKernelEPKfPhjjmffi,"",@"SHT_CUDA_INFO"
	.sectionflags	@""
	.align	4


	//----- nvinfo : EIATTR_CUDA_API_VERSION
	.align		4
        /*0000*/ 	.byte	0x04, 0x37
        /*0002*/ 	.short	(.L_9 - .L_8)
.L_8:
        /*0004*/ 	.word	0x00000082


	//----- nvinfo : EIATTR_KPARAM_INFO
	.align		4
.L_9:
        /*0008*/ 	.byte	0x04, 0x17
        /*000a*/ 	.short	(.L_11 - .L_10)
.L_10:
        /*000c*/ 	.word	0x00000000
        /*0010*/ 	.short	0x0007
        /*0012*/ 	.short	0x0028
        /*0014*/ 	.byte	0x00, 0xf0, 0x11, 0x00


	//----- nvinfo : EIATTR_KPARAM_INFO
	.align		4
.L_11:
        /*0018*/ 	.byte	0x04, 0x17
        /*001a*/ 	.short	(.L_13 - .L_12)
.L_12:
        /*001c*/ 	.word	0x00000000
        /*0020*/ 	.short	0x0006
        /*0022*/ 	.short	0x0024
        /*0024*/ 	.byte	0x00, 0xf0, 0x11, 0x00


	//----- nvinfo : EIATTR_KPARAM_INFO
	.align		4
.L_13:
        /*0028*/ 	.byte	0x04, 0x17
        /*002a*/ 	.short	(.L_15 - .L_14)
.L_14:
        /*002c*/ 	.word	0x00000000
        /*0030*/ 	.short	0x0005
        /*0032*/ 	.short	0x0020
        /*0034*/ 	.byte	0x00, 0xf0, 0x11, 0x00


	//----- nvinfo : EIATTR_KPARAM_INFO
	.align		4
.L_15:
        /*0038*/ 	.byte	0x04, 0x17
        /*003a*/ 	.short	(.L_17 - .L_16)
.L_16:
        /*003c*/ 	.word	0x00000000
        /*0040*/ 	.short	0x0004
        /*0042*/ 	.short	0x0018
        /*0044*/ 	.byte	0x00, 0xf0, 0x21, 0x00


	//----- nvinfo : EIATTR_KPARAM_INFO
	.align		4
.L_17:
        /*0048*/ 	.byte	0x04, 0x17
        /*004a*/ 	.short	(.L_19 - .L_18)
.L_18:
        /*004c*/ 	.word	0x00000000
        /*0050*/ 	.short	0x0003
        /*0052*/ 	.short	0x0014
        /*0054*/ 	.byte	0x00, 0xf0, 0x11, 0x00


	//----- nvinfo : EIATTR_KPARAM_INFO
	.align		4
.L_19:
        /*0058*/ 	.byte	0x04, 0x17
        /*005a*/ 	.short	(.L_21 - .L_20)
.L_20:
        /*005c*/ 	.word	0x00000000
        /*0060*/ 	.short	0x0002
        /*0062*/ 	.short	0x0010
        /*0064*/ 	.byte	0x00, 0xf0, 0x11, 0x00


	//----- nvinfo : EIATTR_KPARAM_INFO
	.align		4
.L_21:
        /*0068*/ 	.byte	0x04, 0x17
        /*006a*/ 	.short	(.L_23 - .L_22)
.L_22:
        /*006c*/ 	.word	0x00000000
        /*0070*/ 	.short	0x0001
        /*0072*/ 	.short	0x0008
        /*0074*/ 	.byte	0x00, 0xf5, 0x21, 0x00


	//----- nvinfo : EIATTR_KPARAM_INFO
	.align		4
.L_23:
        /*0078*/ 	.byte	0x04, 0x17
        /*007a*/ 	.short	(.L_25 - .L_24)
.L_24:
        /*007c*/ 	.word	0x00000000
        /*0080*/ 	.short	0x0000
        /*0082*/ 	.short	0x0000
        /*0084*/ 	.byte	0x00, 0xf5, 0x21, 0x00


	//----- nvinfo : EIATTR_SPARSE_MMA_MASK
	.align		4
.L_25:
        /*0088*/ 	.byte	0x03, 0x50
        /*008a*/ 	.short	0x0000


	//----- nvinfo : EIATTR_MAXREG_COUNT
	.align		4
        /*008c*/ 	.byte	0x03, 0x1b
        /*008e*/ 	.short	0x00ff


	//----- nvinfo : EIATTR_MERCURY_ISA_VERSION
	.align		4
        /*0090*/ 	.byte	0x03, 0x5f
        /*0092*/ 	.short	0x0101


	//----- nvinfo : EIATTR_VRC_CTA_INIT_COUNT
	.align		4
        /*0094*/ 	.byte	0x02, 0x4a
	.zero		1
	.zero		1


	//----- nvinfo : EIATTR_EXIT_INSTR_OFFSETS
	.align		4
        /*0098*/ 	.byte	0x04, 0x1c
        /*009a*/ 	.short	(.L_27 - .L_26)


	//   ....[0]....
.L_26:
        /*009c*/ 	.word	0x000000c0


	//   ....[1]....
        /*00a0*/ 	.word	0x00000770


	//----- nvinfo : EIATTR_CRS_STACK_SIZE
	.align		4
.L_27:
        /*00a4*/ 	.byte	0x04, 0x1e
        /*00a6*/ 	.short	(.L_29 - .L_28)
.L_28:
        /*00a8*/ 	.word	0x00000000


	//----- nvinfo : EIATTR_CBANK_PARAM_SIZE
	.align		4
.L_29:
        /*00ac*/ 	.byte	0x03, 0x19
        /*00ae*/ 	.short	0x002c


	//----- nvinfo : EIATTR_PARAM_CBANK
	.align		4
        /*00b0*/ 	.byte	0x04, 0x0a
        /*00b2*/ 	.short	(.L_31 - .L_30)
	.align		4
.L_30:
        /*00b4*/ 	.word	index@(.nv.constant0._ZN14depth_pipeline23depthColorizationKernelEPKfPhjjmffi)
        /*00b8*/ 	.short	0x0380
        /*00ba*/ 	.short	0x002c


	//----- nvinfo : EIATTR_SW_WAR
	.align		4
.L_31:
        /*00bc*/ 	.byte	0x04, 0x36
        /*00be*/ 	.short	(.L_33 - .L_32)
.L_32:
        /*00c0*/ 	.word	0x00000008
.L_33:


//--------------------- .nv.callgraph             --------------------------
	.section	.nv.callgraph,"",@"SHT_CUDA_CALLGRAPH"
	.align	4
	.sectionentsize	8
	.align		4
        /*0000*/ 	.word	0x00000000
	.align		4
        /*0004*/ 	.word	0xffffffff
	.align		4
        /*0008*/ 	.word	0x00000000
	.align		4
        /*000c*/ 	.word	0xfffffffe
	.align		4
        /*0010*/ 	.word	0x00000000
	.align		4
        /*0014*/ 	.word	0xfffffffd
	.align		4
        /*0018*/ 	.word	0x00000000
	.align		4
        /*001c*/ 	.word	0xfffffffc


//--------------------- .text._ZN14depth_pipeline23depthColorizationKernelEPKfPhjjmffi --------------------------
	.section	.text._ZN14depth_pipeline23depthColorizationKernelEPKfPhjjmffi,"ax",@progbits
	.align	128
        .global         _ZN14depth_pipeline23depthColorizationKernelEPKfPhjjmffi
        .type           _ZN14depth_pipeline23depthColorizationKernelEPKfPhjjmffi,@function
        .size           _ZN14depth_pipeline23depthColorizationKernelEPKfPhjjmffi,(.L_x_18 - _ZN14depth_pipeline23depthColorizationKernelEPKfPhjjmffi)
        .other          _ZN14depth_pipeline23depthColorizationKernelEPKfPhjjmffi,@"STO_CUDA_ENTRY STV_DEFAULT"
_ZN14depth_pipeline23depthColorizationKernelEPKfPhjjmffi:
.text._ZN14depth_pipeline23depthColorizationKernelEPKfPhjjmffi:
[----:B------:R-:W-:Y:S01]  /*0000*/  LDC R1, c[0x0][0x37c] ;  /* 0x0000df00ff017b82 */ /* 0x000fe20000000800 */
[----:B------:R-:W0:Y:S07]  /*0010*/  S2R R3, SR_TID.Y ;  /* 0x0000000000037919 */ /* 0x000e2e0000002200 */
[----:B------:R-:W1:Y:S01]  /*0020*/  LDC R5, c[0x0][0x360] ;  /* 0x0000d800ff057b82 */ /* 0x000e620000000800 */
[----:B------:R-:W2:Y:S01]  /*0030*/  LDCU.64 UR6, c[0x0][0x390] ;  /* 0x00007200ff0677ac */ /* 0x000ea20008000a00 */
[----:B------:R-:W1:Y:S06]  /*0040*/  S2R R0, SR_TID.X ;  /* 0x0000000000007919 */ /* 0x000e6c0000002100 */
[----:B------:R-:W0:Y:S08]  /*0050*/  S2UR UR5, SR_CTAID.Y ;  /* 0x00000000000579c3 */ /* 0x000e300000002600 */
[----:B------:R-:W0:Y:S08]  /*0060*/  LDC R2, c[0x0][0x364] ;  /* 0x0000d900ff027b82 */ /* 0x000e300000000800 */
[----:B------:R-:W1:Y:S01]  /*0070*/  S2UR UR4, SR_CTAID.X ;  /* 0x00000000000479c3 */ /* 0x000e620000002500 */
[----:B0-----:R-:W-:-:S05]  /*0080*/  IMAD R2, R2, UR5, R3 ;  /* 0x0000000502027c24 */ /* 0x001fca000f8e0203 */
[----:B--2---:R-:W-:Y:S01]  /*0090*/  ISETP.GE.U32.AND P0, PT, R2, UR7, PT ;  /* 0x0000000702007c0c */ /* 0x004fe2000bf06070 */
[----:B-1----:R-:W-:-:S05]  /*00a0*/  IMAD R5, R5, UR4, R0 ;  /* 0x0000000405057c24 */ /* 0x002fca000f8e0200 */
[----:B------:R-:W-:-:S13]  /*00b0*/  ISETP.GE.U32.OR P0, PT, R5, UR6, P0 ;  /* 0x0000000605007c0c */ /* 0x000fda0008706470 */
[----:B------:R-:W-:Y:S05]  /*00c0*/  @P0 EXIT ;  /* 0x000000000000094d */ /* 0x000fea0003800000 */
[----:B------:R-:W0:Y:S01]  /*00d0*/  LDC.64 R6, c[0x0][0x380] ;  /* 0x0000e000ff067b82 */ /* 0x000e220000000a00 */
[----:B------:R-:W1:Y:S01]  /*00e0*/  LDCU.64 UR4, c[0x0][0x358] ;  /* 0x00006b00ff0477ac */ /* 0x000e620008000a00 */
[----:B------:R-:W-:-:S06]  /*00f0*/  IMAD R3, R2, UR6, R5 ;  /* 0x0000000602037c24 */ /* 0x000fcc000f8e0205 */
[----:B------:R-:W2:Y:S01]  /*0100*/  LDC.64 R8, c[0x0][0x3a0] ;  /* 0x0000e800ff087b82 */ /* 0x000ea20000000a00 */
[----:B0-----:R-:W-:-:S06]  /*0110*/  IMAD.WIDE.U32 R6, R3, 0x4, R6 ;  /* 0x0000000403067825 */ /* 0x001fcc00078e0006 */
[----:B-1----:R-:W3:Y:S01]  /*0120*/  LDG.E.CONSTANT R7, desc[UR4][R6.64] ;  /* 0x0000000406077981 */ /* 0x002ee2000c1e9900 */
[----:B------:R-:W-:Y:S01]  /*0130*/  BSSY.RECONVERGENT B0, `(.L_x_0) ;  /* 0x000000f000007945 */ /* 0x000fe20003800200 */
[----:B--2---:R-:W-:-:S04]  /*0140*/  FADD R0, -R8, R9 ;  /* 0x0000000908007221 */ /* 0x004fc80000000100 */
[----:B------:R-:W-:-:S04]  /*0150*/  FADD R3, R0, 9.9999999747524270788e-07 ;  /* 0x358637bd00037421 */ /* 0x000fc80000000000 */
[----:B------:R-:W0:Y:S02]  /*0160*/  MUFU.RCP R4, R3 ;  /* 0x0000000300047308 */ /* 0x000e240000001000 */
[----:B0-----:R-:W-:-:S04]  /*0170*/  FFMA R9, -R3, R4, 1 ;  /* 0x3f80000003097423 */ /* 0x001fc80000000104 */
[----:B------:R-:W-:Y:S01]  /*0180*/  FFMA R9, R4, R9, R4 ;  /* 0x0000000904097223 */ /* 0x000fe20000000004 */
[----:B---3--:R-:W-:-:S04]  /*0190*/  FADD R0, R7, -R8 ;  /* 0x8000000807007221 */ /* 0x008fc80000000000 */
[----:B------:R-:W0:Y:S01]  /*01a0*/  FCHK P0, R0, R3 ;  /* 0x0000000300007302 */ /* 0x000e220000000000 */
[----:B------:R-:W-:-:S04]  /*01b0*/  FFMA R4, R0, R9, RZ ;  /* 0x0000000900047223 */ /* 0x000fc800000000ff */
[----:B------:R-:W-:-:S04]  /*01c0*/  FFMA R8, -R3, R4, R0 ;  /* 0x0000000403087223 */ /* 0x000fc80000000100 */
[----:B------:R-:W-:Y:S01]  /*01d0*/  FFMA R4, R9, R8, R4 ;  /* 0x0000000809047223 */ /* 0x000fe20000000004 */
[----:B0-----:R-:W-:Y:S06]  /*01e0*/  @!P0 BRA `(.L_x_1) ;  /* 0x00000000000c8947 */ /* 0x001fec0003800000 */
[----:B------:R-:W-:-:S07]  /*01f0*/  MOV R4, 0x210 ;  /* 0x0000021000047802 */ /* 0x000fce0000000f00 */
[----:B------:R-:W-:Y:S05]  /*0200*/  CALL.REL.NOINC `($__internal_0_$__cuda_sm3x_div_rn_noftz_f32_slowpath) ;  /* 0x00000004005c7944 */ /* 0x000fea0003c00000 */
[----:B------:R-:W-:-:S07]  /*0210*/  IMAD.MOV.U32 R4, RZ, RZ, R0 ;  /* 0x000000ffff047224 */ /* 0x000fce00078e0000 */
.L_x_1:
[----:B------:R-:W-:Y:S05]  /*0220*/  BSYNC.RECONVERGENT B0 ;  /* 0x0000000000007941 */ /* 0x000fea0003800200 */
.L_x_0:
[----:B------:R-:W0:Y:S01]  /*0230*/  LDCU UR6, c[0x0][0x3a8] ;  /* 0x00007500ff0677ac */ /* 0x000e220008000800 */
[----:B------:R-:W-:-:S04]  /*0240*/  FADD.SAT R4, RZ, R4 ;  /* 0x00000004ff047221 */ /* 0x000fc80000002000 */
[----:B------:R-:W-:-:S04]  /*0250*/  FADD R4, -R4, 1 ;  /* 0x3f80000004047421 */ /* 0x000fc80000000100 */
[----:B------:R-:W-:Y:S01]  /*0260*/  IMAD.MOV.U32 R0, RZ, RZ, R4 ;  /* 0x000000ffff007224 */ /* 0x000fe200078e0004 */
[----:B------:R-:W-:Y:S01]  /*0270*/  MOV R3, R4 ;  /* 0x0000000400037202 */ /* 0x000fe20000000f00 */
[----:B0-----:R-:W-:-:S09]  /*0280*/  UISETP.NE.AND UP0, UPT, UR6, URZ, UPT ;  /* 0x000000ff0600728c */ /* 0x001fd2000bf05270 */
[----:B------:R-:W-:Y:S05]  /*0290*/  BRA.U !UP0, `(.L_x_2) ;  /* 0x0000000108e87547 */ /* 0x000fea000b800000 */
[----:B------:R-:W-:Y:S01]  /*02a0*/  UISETP.NE.AND UP0, UPT, UR6, 0x2, UPT ;  /* 0x000000020600788c */ /* 0x000fe2000bf05270 */
[----:B------:R-:W-:Y:S08]  /*02b0*/  BSSY.RECONVERGENT B0, `(.L_x_2) ;  /* 0x0000038000007945 */ /* 0x000ff00003800200 */
[----:B------:R-:W-:Y:S05]  /*02c0*/  BRA.U !UP0, `(.L_x_3) ;  /* 0x0000000108b87547 */ /* 0x000fea000b800000 */
[----:B------:R-:W-:-:S09]  /*02d0*/  UISETP.NE.AND UP0, UPT, UR6, 0x1, UPT ;  /* 0x000000010600788c */ /* 0x000fd2000bf05270 */
[----:B------:R-:W-:Y:S05]  /*02e0*/  BRA.U UP0, `(.L_x_4) ;  /* 0x0000000100587547 */ /* 0x000fea000b800000 */
[----:B------:R-:W-:-:S13]  /*02f0*/  FSETP.GEU.AND P0, PT, R4, 0.25, PT ;  /* 0x3e8000000400780b */ /* 0x000fda0003f0e000 */
[----:B------:R-:W-:Y:S01]  /*0300*/  @!P0 FMUL R0, R4, 4 ;  /* 0x4080000004008820 */ /* 0x000fe20000400000 */
[----:B------:R-:W-:Y:S02]  /*0310*/  @!P0 IMAD.MOV.U32 R3, RZ, RZ, 0x3f800000 ;  /* 0x3f800000ff038424 */ /* 0x000fe400078e00ff */
[----:B------:R-:W-:Y:S01]  /*0320*/  @!P0 IMAD.MOV.U32 R4, RZ, RZ, RZ ;  /* 0x000000ffff048224 */ /* 0x000fe200078e00ff */
[----:B------:R-:W-:Y:S06]  /*0330*/  @!P0 BRA `(.L_x_5) ;  /* 0x0000000000bc8947 */ /* 0x000fec0003800000 */
[----:B------:R-:W-:-:S13]  /*0340*/  FSETP.GEU.AND P0, PT, R4, 0.5, PT ;  /* 0x3f0000000400780b */ /* 0x000fda0003f0e000 */
[----:B------:R-:W-:Y:S01]  /*0350*/  @!P0 MOV R6, 0x3f800000 ;  /* 0x3f80000000068802 */ /* 0x000fe20000000f00 */
[----:B------:R-:W-:Y:S01]  /*0360*/  @!P0 FADD R3, R4, -0.25 ;  /* 0xbe80000004038421 */ /* 0x000fe20000000000 */
[----:B------:R-:W-:Y:S02]  /*0370*/  @!P0 IMAD.MOV.U32 R0, RZ, RZ, 0x3f800000 ;  /* 0x3f800000ff008424 */ /* 0x000fe400078e00ff */
[----:B------:R-:W-:Y:S02]  /*0380*/  @!P0 IMAD.MOV.U32 R4, RZ, RZ, RZ ;  /* 0x000000ffff048224 */ /* 0x000fe400078e00ff */
[----:B------:R-:W-:Y:S01]  /*0390*/  @!P0 FFMA R3, R3, -4, R6 ;  /* 0xc080000003038823 */ /* 0x000fe20000000006 */
[----:B------:R-:W-:Y:S06]  /*03a0*/  @!P0 BRA `(.L_x_5) ;  /* 0x0000000000a08947 */ /* 0x000fec0003800000 */
[----:B------:R-:W-:Y:S01]  /*03b0*/  FSETP.GEU.AND P0, PT, R4, 0.75, PT ;  /* 0x3f4000000400780b */ /* 0x000fe20003f0e000 */
[----:B------:R-:W-:-:S12]  /*03c0*/  IMAD.MOV.U32 R3, RZ, RZ, RZ ;  /* 0x000000ffff037224 */ /* 0x000fd800078e00ff */
[----:B------:R-:W-:Y:S01]  /*03d0*/  @!P0 FADD R0, R4, -0.5 ;  /* 0xbf00000004008421 */ /* 0x000fe20000000000 */
[----:B------:R-:W-:-:S03]  /*03e0*/  @P0 IMAD.MOV.U32 R7, RZ, RZ, 0x3f800000 ;  /* 0x3f800000ff070424 */ /* 0x000fc600078e00ff */
[----:B------:R-:W-:Y:S01]  /*03f0*/  @!P0 FMUL R4, R0, 4 ;  /* 0x4080000000048820 */ /* 0x000fe20000400000 */
[----:B------:R-:W-:-:S03]  /*0400*/  @!P0 MOV R0, 0x3f800000 ;  /* 0x3f80000000008802 */ /* 0x000fc60000000f00 */
[----:B------:R-:W-:Y:S01]  /*0410*/  @P0 FADD R6, R4, -0.75 ;  /* 0xbf40000004060421 */ /* 0x000fe20000000000 */
[----:B------:R-:W-:-:S03]  /*0420*/  @P0 MOV R4, 0x3f800000 ;  /* 0x3f80000000040802 */ /* 0x000fc60000000f00 */
[----:B------:R-:W-:Y:S01]  /*0430*/  @P0 FFMA R0, R6, -4, R7 ;  /* 0xc080000006000823 */ /* 0x000fe20000000007 */
[----:B------:R-:W-:Y:S06]  /*0440*/  BRA `(.L_x_5) ;  /* 0x0000000000787947 */ /* 0x000fec0003800000 */
.L_x_4:
[----:B------:R-:W-:-:S13]  /*0450*/  FSETP.GEU.AND P0, PT, R4, 0.25, PT ;  /* 0x3e8000000400780b */ /* 0x000fda0003f0e000 */
[----:B------:R-:W-:Y:S01]  /*0460*/  @!P0 FMUL R0, R4, 4 ;  /* 0x4080000004008820 */ /* 0x000fe20000400000 */
[----:B------:R-:W-:Y:S01]  /*0470*/  @!P0 IMAD.MOV.U32 R3, RZ, RZ, 0x3f800000 ;  /* 0x3f800000ff038424 */ /* 0x000fe200078e00ff */
[----:B------:R-:W-:Y:S01]  /*0480*/  @!P0 MOV R4, RZ ;  /* 0x000000ff00048202 */ /* 0x000fe20000000f00 */
[----:B------:R-:W-:Y:S06]  /*0490*/  @!P0 BRA `(.L_x_5) ;  /* 0x0000000000648947 */ /* 0x000fec0003800000 */
[----:B------:R-:W-:-:S13]  /*04a0*/  FSETP.GEU.AND P0, PT, R4, 0.5, PT ;  /* 0x3f0000000400780b */ /* 0x000fda0003f0e000 */
[----:B------:R-:W-:Y:S02]  /*04b0*/  @!P0 IMAD.MOV.U32 R6, RZ, RZ, 0x3f800000 ;  /* 0x3f800000ff068424 */ /* 0x000fe400078e00ff */
[----:B------:R-:W-:Y:S01]  /*04c0*/  @!P0 FADD R3, R4, -0.25 ;  /* 0xbe80000004038421 */ /* 0x000fe20000000000 */
[----:B------:R-:W-:Y:S01]  /*04d0*/  @!P0 MOV R0, 0x3f800000 ;  /* 0x3f80000000008802 */ /* 0x000fe20000000f00 */
[----:B------:R-:W-:Y:S02]  /*04e0*/  @!P0 IMAD.MOV.U32 R4, RZ, RZ, RZ ;  /* 0x000000ffff048224 */ /* 0x000fe400078e00ff */
[----:B------:R-:W-:Y:S01]  /*04f0*/  @!P0 FFMA R3, R3, -4, R6 ;  /* 0xc080000003038823 */ /* 0x000fe20000000006 */
[----:B------:R-:W-:Y:S06]  /*0500*/  @!P0 BRA `(.L_x_5) ;  /* 0x0000000000488947 */ /* 0x000fec0003800000 */
[----:B------:R-:W-:Y:S01]  /*0510*/  FSETP.GEU.AND P0, PT, R4, 0.75, PT ;  /* 0x3f4000000400780b */ /* 0x000fe20003f0e000 */
[----:B------:R-:W-:-:S12]  /*0520*/  HFMA2 R3, -RZ, RZ, 0, 0 ;  /* 0x00000000ff037431 */ /* 0x000fd800000001ff */
[----:B------:R-:W-:Y:S01]  /*0530*/  @!P0 FADD R0, R4, -0.5 ;  /* 0xbf00000004008421 */ /* 0x000fe20000000000 */
[----:B------:R-:W-:-:S03]  /*0540*/  @P0 IMAD.MOV.U32 R7, RZ, RZ, 0x3f800000 ;  /* 0x3f800000ff070424 */ /* 0x000fc600078e00ff */
[----:B------:R-:W-:Y:S01]  /*0550*/  @!P0 FMUL R4, R0, 4 ;  /* 0x4080000000048820 */ /* 0x000fe20000400000 */
[----:B------:R-:W-:-:S03]  /*0560*/  @!P0 MOV R0, 0x3f800000 ;  /* 0x3f80000000008802 */ /* 0x000fc60000000f00 */
[----:B------:R-:W-:Y:S01]  /*0570*/  @P0 FADD R6, R4, -0.75 ;  /* 0xbf40000004060421 */ /* 0x000fe20000000000 */
[----:B------:R-:W-:-:S03]  /*0580*/  @P0 IMAD.MOV.U32 R4, RZ, RZ, 0x3f800000 ;  /* 0x3f800000ff040424 */ /* 0x000fc600078e00ff */
[----:B------:R-:W-:Y:S01]  /*0590*/  @P0 FFMA R0, R6, -4, R7 ;  /* 0xc080000006000823 */ /* 0x000fe20000000007 */
[----:B------:R-:W-:Y:S06]  /*05a0*/  BRA `(.L_x_5) ;  /* 0x0000000000207947 */ /* 0x000fec0003800000 */
.L_x_3:
[----:B------:R-:W-:Y:S01]  /*05b0*/  MOV R3, 0x3f800000 ;  /* 0x3f80000000037802 */ /* 0x000fe20000000f00 */
[----:B------:R-:W-:-:S04]  /*05c0*/  FADD R6, R4, -0.5 ;  /* 0xbf00000004067421 */ /* 0x000fc80000000000 */
[C---:B------:R-:W-:Y:S01]  /*05d0*/  FFMA R0, R4.reuse, 2, -R3 ;  /* 0x4000000004007823 */ /* 0x040fe20000000803 */
[----:B------:R-:W-:Y:S01]  /*05e0*/  FADD R3, -R4, 0.5 ;  /* 0x3f00000004037421 */ /* 0x000fe20000000100 */
[----:B------:R-:W-:Y:S02]  /*05f0*/  FADD.SAT R4, R6, R6 ;  /* 0x0000000606047221 */ /* 0x000fe40000002000 */
[----:B------:R-:W-:Y:S01]  /*0600*/  FADD R0, -|R0|, 1 ;  /* 0x3f80000000007421 */ /* 0x000fe20000000300 */
[----:B------:R-:W-:-:S04]  /*0610*/  FADD.SAT R3, R3, R3 ;  /* 0x0000000303037221 */ /* 0x000fc80000002000 */
[----:B------:R-:W-:-:S07]  /*0620*/  FMNMX R0, R0, 1, PT ;  /* 0x3f80000000007809 */ /* 0x000fce0003800000 */
.L_x_5:
[----:B------:R-:W-:Y:S05]  /*0630*/  BSYNC.RECONVERGENT B0 ;  /* 0x0000000000007941 */ /* 0x000fea0003800200 */
.L_x_2:
[----:B------:R-:W0:Y:S01]  /*0640*/  LDCU.64 UR6, c[0x0][0x398] ;  /* 0x00007300ff0677ac */ /* 0x000e220008000a00 */
[----:B------:R-:W-:Y:S01]  /*0650*/  FMUL R6, R4, 255 ;  /* 0x437f000004067820 */ /* 0x000fe20000400000 */
[----:B------:R-:W-:Y:S02]  /*0660*/  IMAD.SHL.U32 R4, R5, 0x4, RZ ;  /* 0x0000000405047824 */ /* 0x000fe400078e00ff */
[----:B------:R-:W-:Y:S01]  /*0670*/  HFMA2 R5, -RZ, RZ, 0, 0 ;  /* 0x00000000ff057431 */ /* 0x000fe200000001ff */
[----:B------:R-:W1:Y:S01]  /*0680*/  LDCU.64 UR8, c[0x0][0x388] ;  /* 0x00007100ff0877ac */ /* 0x000e620008000a00 */
[----:B------:R-:W-:Y:S01]  /*0690*/  FMUL R0, R0, 255 ;  /* 0x437f000000007820 */ /* 0x000fe20000400000 */
[----:B------:R-:W-:Y:S01]  /*06a0*/  FMUL R8, R3, 255 ;  /* 0x437f000003087820 */ /* 0x000fe20000400000 */
[----:B------:R-:W2:Y:S08]  /*06b0*/  F2I.U32.TRUNC.NTZ R7, R6 ;  /* 0x0000000600077305 */ /* 0x000eb0000020f000 */
[----:B------:R-:W3:Y:S01]  /*06c0*/  F2I.U32.TRUNC.NTZ R9, R0 ;  /* 0x0000000000097305 */ /* 0x000ee2000020f000 */
[----:B0-----:R-:W-:-:S04]  /*06d0*/  IMAD.WIDE.U32 R4, R2, UR6, R4 ;  /* 0x0000000602047c25 */ /* 0x001fc8000f8e0004 */
[----:B------:R-:W-:-:S03]  /*06e0*/  IMAD R3, R2, UR7, R5 ;  /* 0x0000000702037c24 */ /* 0x000fc6000f8e0205 */
[----:B------:R-:W0:Y:S01]  /*06f0*/  F2I.U32.TRUNC.NTZ R11, R8 ;  /* 0x00000008000b7305 */ /* 0x000e22000020f000 */
[----:B-1----:R-:W-:Y:S01]  /*0700*/  IADD3 R2, P0, PT, R4, UR8, RZ ;  /* 0x0000000804027c10 */ /* 0x002fe2000ff1e0ff */
[----:B------:R-:W-:-:S03]  /*0710*/  IMAD.MOV.U32 R4, RZ, RZ, 0xff ;  /* 0x000000ffff047424 */ /* 0x000fc600078e00ff */
[----:B------:R-:W-:-:S05]  /*0720*/  IADD3.X R3, PT, PT, R3, UR9, RZ, P0, !PT ;  /* 0x0000000903037c10 */ /* 0x000fca00087fe4ff */
[----:B--2---:R-:W-:Y:S04]  /*0730*/  STG.E.U8 desc[UR4][R2.64], R7 ;  /* 0x0000000702007986 */ /* 0x004fe8000c101104 */
[----:B---3--:R-:W-:Y:S04]  /*0740*/  STG.E.U8 desc[UR4][R2.64+0x1], R9 ;  /* 0x0000010902007986 */ /* 0x008fe8000c101104 */
[----:B0-----:R-:W-:Y:S04]  /*0750*/  STG.E.U8 desc[UR4][R2.64+0x2], R11 ;  /* 0x0000020b02007986 */ /* 0x001fe8000c101104 */
[----:B------:R-:W-:Y:S01]  /*0760*/  STG.E.U8 desc[UR4][R2.64+0x3], R4 ;  /* 0x0000030402007986 */ /* 0x000fe2000c101104 */
[----:B------:R-:W-:Y:S05]  /*0770*/  EXIT ;  /* 0x000000000000794d */ /* 0x000fea0003800000 */
        .weak           $__internal_0_$__cuda_sm3x_div_rn_noftz_f32_slowpath
        .type           $__internal_0_$__cuda_sm3x_div_rn_noftz_f32_slowpath,@function
        .size           $__internal_0_$__cuda_sm3x_div_rn_noftz_f32_slowpath,(.L_x_18 - $__internal_0_$__cuda_sm3x_div_rn_noftz_f32_slowpath)
$__internal_0_$__cuda_sm3x_div_rn_noftz_f32_slowpath:
[--C-:B------:R-:W-:Y:S01]  /*0780*/  SHF.R.U32.HI R7, RZ, 0x17, R3.reuse ;  /* 0x00000017ff077819 */ /* 0x100fe20000011603 */
[----:B------:R-:W-:Y:S01]  /*0790*/  BSSY.RECONVERGENT B1, `(.L_x_6) ;  /* 0x0000064000017945 */ /* 0x000fe20003800200 */
[----:B------:R-:W-:Y:S01]  /*07a0*/  SHF.R.U32.HI R6, RZ, 0x17, R0 ;  /* 0x00000017ff067819 */ /* 0x000fe20000011600 */
[----:B------:R-:W-:Y:S01]  /*07b0*/  IMAD.MOV.U32 R9, RZ, RZ, R3 ;  /* 0x000000ffff097224 */ /* 0x000fe200078e0003 */
[----:B------:R-:W-:Y:S02]  /*07c0*/  LOP3.LUT R7, R7, 0xff, RZ, 0xc0, !PT ;  /* 0x000000ff07077812 */ /* 0x000fe400078ec0ff */
[----:B------:R-:W-:Y:S02]  /*07d0*/  LOP3.LUT R6, R6, 0xff, RZ, 0xc0, !PT ;  /* 0x000000ff06067812 */ /* 0x000fe400078ec0ff */
[----:B------:R-:W-:Y:S02]  /*07e0*/  IADD3 R12, PT, PT, R7, -0x1, RZ ;  /* 0xffffffff070c7810 */ /* 0x000fe40007ffe0ff */
[----:B------:R-:W-:Y:S01]  /*07f0*/  MOV R8, R0 ;  /* 0x0000000000087202 */ /* 0x000fe20000000f00 */
[----:B------:R-:W-:Y:S01]  /*0800*/  VIADD R11, R6, 0xffffffff ;  /* 0xffffffff060b7836 */ /* 0x000fe20000000000 */
[----:B------:R-:W-:-:S04]  /*0810*/  ISETP.GT.U32.AND P0, PT, R12, 0xfd, PT ;  /* 0x000000fd0c00780c */ /* 0x000fc80003f04070 */
[----:B------:R-:W-:-:S13]  /*0820*/  ISETP.GT.U32.OR P0, PT, R11, 0xfd, P0 ;  /* 0x000000fd0b00780c */ /* 0x000fda0000704470 */
[----:B------:R-:W-:Y:S01]  /*0830*/  @!P0 MOV R10, RZ ;  /* 0x000000ff000a8202 */ /* 0x000fe20000000f00 */
[----:B------:R-:W-:Y:S06]  /*0840*/  @!P0 BRA `(.L_x_7) ;  /* 0x00000000005c8947 */ /* 0x000fec0003800000 */
[----:B------:R-:W-:Y:S02]  /*0850*/  FSETP.GTU.FTZ.AND P0, PT, |R0|, +INF , PT ;  /* 0x7f8000000000780b */ /* 0x000fe40003f1c200 */
[----:B------:R-:W-:-:S04]  /*0860*/  FSETP.GTU.FTZ.AND P1, PT, |R3|, +INF , PT ;  /* 0x7f8000000300780b */ /* 0x000fc80003f3c200 */
[----:B------:R-:W-:-:S13]  /*0870*/  PLOP3.LUT P0, PT, P0, P1, PT, 0xf8, 0x8f ;  /* 0x00000000008f781c */ /* 0x000fda0000703f70 */
[----:B------:R-:W-:Y:S05]  /*0880*/  @P0 BRA `(.L_x_8) ;  /* 0x00000004004c0947 */ /* 0x000fea0003800000 */
[----:B------:R-:W-:-:S13]  /*0890*/  LOP3.LUT P0, RZ, R9, 0x7fffffff, R8, 0xc8, !PT ;  /* 0x7fffffff09ff7812 */ /* 0x000fda000780c808 */
[----:B------:R-:W-:Y:S05]  /*08a0*/  @!P0 BRA `(.L_x_9) ;  /* 0x00000004003c8947 */ /* 0x000fea0003800000 */
[C---:B------:R-:W-:Y:S02]  /*08b0*/  FSETP.NEU.FTZ.AND P2, PT, |R0|.reuse, +INF , PT ;  /* 0x7f8000000000780b */ /* 0x040fe40003f5d200 */
[----:B------:R-:W-:Y:S02]  /*08c0*/  FSETP.NEU.FTZ.AND P1, PT, |R3|, +INF , PT ;  /* 0x7f8000000300780b */ /* 0x000fe40003f3d200 */
[----:B------:R-:W-:-:S11]  /*08d0*/  FSETP.NEU.FTZ.AND P0, PT, |R0|, +INF , PT ;  /* 0x7f8000000000780b */ /* 0x000fd60003f1d200 */
[----:B------:R-:W-:Y:S05]  /*08e0*/  @!P1 BRA !P2, `(.L_x_9) ;  /* 0x00000004002c9947 */ /* 0x000fea0005000000 */
[----:B------:R-:W-:-:S04]  /*08f0*/  LOP3.LUT P2, RZ, R8, 0x7fffffff, RZ, 0xc0, !PT ;  /* 0x7fffffff08ff7812 */ /* 0x000fc8000784c0ff */
[----:B------:R-:W-:-:S13]  /*0900*/  PLOP3.LUT P1, PT, P1, P2, PT, 0x2f, 0xf2 ;  /* 0x0000000000f2781c */ /* 0x000fda0000f24577 */
[----:B------:R-:W-:Y:S05]  /*0910*/  @P1 BRA `(.L_x_10) ;  /* 0x0000000400181947 */ /* 0x000fea0003800000 */
[----:B------:R-:W-:-:S04]  /*0920*/  LOP3.LUT P1, RZ, R9, 0x7fffffff, RZ, 0xc0, !PT ;  /* 0x7fffffff09ff7812 */ /* 0x000fc8000782c0ff */
[----:B------:R-:W-:-:S13]  /*0930*/  PLOP3.LUT P0, PT, P0, P1, PT, 0x2f, 0xf2 ;  /* 0x0000000000f2781c */ /* 0x000fda0000702577 */
[----:B------:R-:W-:Y:S05]  /*0940*/  @P0 BRA `(.L_x_11) ;  /* 0x0000000400000947 */ /* 0x000fea0003800000 */
[----:B------:R-:W-:Y:S02]  /*0950*/  ISETP.GE.AND P0, PT, R11, RZ, PT ;  /* 0x000000ff0b00720c */ /* 0x000fe40003f06270 */
[----:B------:R-:W-:-:S11]  /*0960*/  ISETP.GE.AND P1, PT, R12, RZ, PT ;  /* 0x000000ff0c00720c */ /* 0x000fd60003f26270 */
[----:B------:R-:W-:Y:S01]  /*0970*/  @P0 IMAD.MOV.U32 R10, RZ, RZ, RZ ;  /* 0x000000ffff0a0224 */ /* 0x000fe200078e00ff */
[----:B------:R-:W-:Y:S01]  /*0980*/  @!P0 MOV R10, 0xffffffc0 ;  /* 0xffffffc0000a8802 */ /* 0x000fe20000000f00 */
[----:B------:R-:W-:Y:S01]  /*0990*/  @!P0 FFMA R8, R0, 1.84467440737095516160e+19, RZ ;  /* 0x5f80000000088823 */ /* 0x000fe200000000ff */
[----:B------:R-:W-:-:S03]  /*09a0*/  @!P1 FFMA R9, R3, 1.84467440737095516160e+19, RZ ;  /* 0x5f80000003099823 */ /* 0x000fc600000000ff */
[----:B------:R-:W-:-:S07]  /*09b0*/  @!P1 VIADD R10, R10, 0x40 ;  /* 0x000000400a0a9836 */ /* 0x000fce0000000000 */
.L_x_7:
[----:B------:R-:W-:Y:S01]  /*09c0*/  LEA R0, R7, 0xc0800000, 0x17 ;  /* 0xc080000007007811 */ /* 0x000fe200078eb8ff */
[----:B------:R-:W-:Y:S01]  /*09d0*/  VIADD R6, R6, 0xffffff81 ;  /* 0xffffff8106067836 */ /* 0x000fe20000000000 */
[----:B------:R-:W-:Y:S02]  /*09e0*/  BSSY.RECONVERGENT B2, `(.L_x_12) ;  /* 0x0000035000027945 */ /* 0x000fe40003800200 */
[----:B------:R-:W-:Y:S01]  /*09f0*/  IADD3 R9, PT, PT, -R0, R9, RZ ;  /* 0x0000000900097210 */ /* 0x000fe20007ffe1ff */
[C---:B------:R-:W-:Y:S01]  /*0a00*/  IMAD R0, R6.reuse, -0x800000, R8 ;  /* 0xff80000006007824 */ /* 0x040fe200078e0208 */
[----:B------:R-:W-:Y:S02]  /*0a10*/  IADD3 R7, PT, PT, R6, 0x7f, -R7 ;  /* 0x0000007f06077810 */ /* 0x000fe40007ffe807 */
[----:B------:R-:W0:Y:S01]  /*0a20*/  MUFU.RCP R3, R9 ;  /* 0x0000000900037308 */ /* 0x000e220000001000 */
[----:B------:R-:W-:Y:S01]  /*0a30*/  FADD.FTZ R11, -R9, -RZ ;  /* 0x800000ff090b7221 */ /* 0x000fe20000010100 */
[----:B------:R-:W-:-:S03]  /*0a40*/  IADD3 R7, PT, PT, R7, R10, RZ ;  /* 0x0000000a07077210 */ /* 0x000fc60007ffe0ff */
[----:B0-----:R-:W-:-:S04]  /*0a50*/  FFMA R12, R3, R11, 1 ;  /* 0x3f800000030c7423 */ /* 0x001fc8000000000b */
[----:B------:R-:W-:-:S04]  /*0a60*/  FFMA R12, R3, R12, R3 ;  /* 0x0000000c030c7223 */ /* 0x000fc80000000003 */
[----:B------:R-:W-:-:S04]  /*0a70*/  FFMA R3, R0, R12, RZ ;  /* 0x0000000c00037223 */ /* 0x000fc800000000ff */
[----:B------:R-:W-:-:S04]  /*0a80*/  FFMA R8, R11, R3, R0 ;  /* 0x000000030b087223 */ /* 0x000fc80000000000 */
[----:B------:R-:W-:-:S04]  /*0a90*/  FFMA R13, R12, R8, R3 ;  /* 0x000000080c0d7223 */ /* 0x000fc80000000003 */
[----:B------:R-:W-:-:S04]  /*0aa0*/  FFMA R8, R11, R13, R0 ;  /* 0x0000000d0b087223 */ /* 0x000fc80000000000 */
[----:B------:R-:W-:-:S05]  /*0ab0*/  FFMA R0, R12, R8, R13 ;  /* 0x000000080c007223 */ /* 0x000fca000000000d */
[----:B------:R-:W-:-:S04]  /*0ac0*/  SHF.R.U32.HI R3, RZ, 0x17, R0 ;  /* 0x00000017ff037819 */ /* 0x000fc80000011600 */
[----:B------:R-:W-:-:S05]  /*0ad0*/  LOP3.LUT R3, R3, 0xff, RZ, 0xc0, !PT ;  /* 0x000000ff03037812 */ /* 0x000fca00078ec0ff */
[----:B------:R-:W-:-:S05]  /*0ae0*/  IMAD.IADD R9, R3, 0x1, R7 ;  /* 0x0000000103097824 */ /* 0x000fca00078e0207 */
[----:B------:R-:W-:-:S04]  /*0af0*/  IADD3 R3, PT, PT, R9, -0x1, RZ ;  /* 0xffffffff09037810 */ /* 0x000fc80007ffe0ff */
[----:B------:R-:W-:-:S13]  /*0b00*/  ISETP.GE.U32.AND P0, PT, R3, 0xfe, PT ;  /* 0x000000fe0300780c */ /* 0x000fda0003f06070 */
[----:B------:R-:W-:Y:S05]  /*0b10*/  @!P0 BRA `(.L_x_13) ;  /* 0x0000000000808947 */ /* 0x000fea0003800000 */
[----:B------:R-:W-:-:S13]  /*0b20*/  ISETP.GT.AND P0, PT, R9, 0xfe, PT ;  /* 0x000000fe0900780c */ /* 0x000fda0003f04270 */
[----:B------:R-:W-:Y:S05]  /*0b30*/  @P0 BRA `(.L_x_14) ;  /* 0x00000000006c0947 */ /* 0x000fea0003800000 */
[----:B------:R-:W-:-:S13]  /*0b40*/  ISETP.GE.AND P0, PT, R9, 0x1, PT ;  /* 0x000000010900780c */ /* 0x000fda0003f06270 */
[----:B------:R-:W-:Y:S05]  /*0b50*/  @P0 BRA `(.L_x_15) ;  /* 0x0000000000740947 */ /* 0x000fea0003800000 */
[----:B------:R-:W-:Y:S02]  /*0b60*/  ISETP.GE.AND P0, PT, R9, -0x18, PT ;  /* 0xffffffe80900780c */ /* 0x000fe40003f06270 */
[----:B------:R-:W-:-:S11]  /*0b70*/  LOP3.LUT R0, R0, 0x80000000, RZ, 0xc0, !PT ;  /* 0x8000000000007812 */ /* 0x000fd600078ec0ff */
[----:B------:R-:W-:Y:S05]  /*0b80*/  @!P0 BRA `(.L_x_15) ;  /* 0x0000000000688947 */ /* 0x000fea0003800000 */
[CCC-:B------:R-:W-:Y:S01]  /*0b90*/  FFMA.RZ R3, R12.reuse, R8.reuse, R13.reuse ;  /* 0x000000080c037223 */ /* 0x1c0fe2000000c00d */
[CCC-:B------:R-:W-:Y:S01]  /*0ba0*/  FFMA.RM R6, R12.reuse, R8.reuse, R13.reuse ;  /* 0x000000080c067223 */ /* 0x1c0fe2000000400d */
[C---:B------:R-:W-:Y:S02]  /*0bb0*/  ISETP.NE.AND P2, PT, R9.reuse, RZ, PT ;  /* 0x000000ff0900720c */ /* 0x040fe40003f45270 */
[----:B------:R-:W-:Y:S02]  /*0bc0*/  ISETP.NE.AND P1, PT, R9, RZ, PT ;  /* 0x000000ff0900720c */ /* 0x000fe40003f25270 */
[----:B------:R-:W-:Y:S01]  /*0bd0*/  LOP3.LUT R7, R3, 0x7fffff, RZ, 0xc0, !PT ;  /* 0x007fffff03077812 */ /* 0x000fe200078ec0ff */
[----:B------:R-:W-:Y:S01]  /*0be0*/  FFMA.RP R3, R12, R8, R13 ;  /* 0x000000080c037223 */ /* 0x000fe2000000800d */
[C---:B------:R-:W-:Y:S01]  /*0bf0*/  VIADD R8, R9.reuse, 0x20 ;  /* 0x0000002009087836 */ /* 0x040fe20000000000 */
[----:B------:R-:W-:Y:S02]  /*0c00*/  IADD3 R9, PT, PT, -R9, RZ, RZ ;  /* 0x000000ff09097210 */ /* 0x000fe40007ffe1ff */
[----:B------:R-:W-:-:S02]  /*0c10*/  LOP3.LUT R7, R7, 0x800000, RZ, 0xfc, !PT ;  /* 0x0080000007077812 */ /* 0x000fc400078efcff */
[----:B------:R-:W-:Y:S02]  /*0c20*/  FSETP.NEU.FTZ.AND P0, PT, R3, R6, PT ;  /* 0x000000060300720b */ /* 0x000fe40003f1d000 */
[----:B------:R-:W-:Y:S02]  /*0c30*/  SHF.L.U32 R8, R7, R8, RZ ;  /* 0x0000000807087219 */ /* 0x000fe400000006ff */
[----:B------:R-:W-:Y:S02]  /*0c40*/  SEL R6, R9, RZ, P2 ;  /* 0x000000ff09067207 */ /* 0x000fe40001000000 */
[----:B------:R-:W-:Y:S02]  /*0c50*/  ISETP.NE.AND P1, PT, R8, RZ, P1 ;  /* 0x000000ff0800720c */ /* 0x000fe40000f25270 */
[----:B------:R-:W-:Y:S02]  /*0c60*/  SHF.R.U32.HI R6, RZ, R6, R7 ;  /* 0x00000006ff067219 */ /* 0x000fe40000011607 */
[----:B------:R-:W-:-:S02]  /*0c70*/  PLOP3.LUT P0, PT, P0, P1, PT, 0xf8, 0x8f ;  /* 0x00000000008f781c */ /* 0x000fc40000703f70 */
[----:B------:R-:W-:Y:S02]  /*0c80*/  SHF.R.U32.HI R8, RZ, 0x1, R6 ;  /* 0x00000001ff087819 */ /* 0x000fe40000011606 */
[----:B------:R-:W-:-:S04]  /*0c90*/  SEL R3, RZ, 0x1, !P0 ;  /* 0x00000001ff037807 */ /* 0x000fc80004000000 */
[----:B------:R-:W-:-:S04]  /*0ca0*/  LOP3.LUT R3, R3, 0x1, R8, 0xf8, !PT ;  /* 0x0000000103037812 */ /* 0x000fc800078ef808 */
[----:B------:R-:W-:-:S05]  /*0cb0*/  LOP3.LUT R3, R3, R6, RZ, 0xc0, !PT ;  /* 0x0000000603037212 */ /* 0x000fca00078ec0ff */
[----:B------:R-:W-:-:S05]  /*0cc0*/  IMAD.IADD R3, R8, 0x1, R3 ;  /* 0x0000000108037824 */ /* 0x000fca00078e0203 */
[----:B------:R-:W-:Y:S01]  /*0cd0*/  LOP3.LUT R0, R3, R0, RZ, 0xfc, !PT ;  /* 0x0000000003007212 */ /* 0x000fe200078efcff */
[----:B------:R-:W-:Y:S06]  /*0ce0*/  BRA `(.L_x_15) ;  /* 0x0000000000107947 */ /* 0x000fec0003800000 */
.L_x_14:
[----:B------:R-:W-:-:S04]  /*0cf0*/  LOP3.LUT R0, R0, 0x80000000, RZ, 0xc0, !PT ;  /* 0x8000000000007812 */ /* 0x000fc800078ec0ff */
[----:B------:R-:W-:Y:S01]  /*0d00*/  LOP3.LUT R0, R0, 0x7f800000, RZ, 0xfc, !PT ;  /* 0x7f80000000007812 */ /* 0x000fe200078efcff */
[----:B------:R-:W-:Y:S06]  /*0d10*/  BRA `(.L_x_15) ;  /* 0x0000000000047947 */ /* 0x000fec0003800000 */
.L_x_13:
[----:B------:R-:W-:-:S07]  /*0d20*/  LEA R0, R7, R0, 0x17 ;  /* 0x0000000007007211 */ /* 0x000fce00078eb8ff */
.L_x_15:
[----:B------:R-:W-:Y:S05]  /*0d30*/  BSYNC.RECONVERGENT B2 ;  /* 0x0000000000027941 */ /* 0x000fea0003800200 */
.L_x_12:
[----:B------:R-:W-:Y:S05]  /*0d40*/  BRA `(.L_x_16) ;  /* 0x0000000000207947 */ /* 0x000fea0003800000 */
.L_x_11:
[----:B------:R-:W-:-:S04]  /*0d50*/  LOP3.LUT R0, R9, 0x80000000, R8, 0x48, !PT ;  /* 0x8000000009007812 */ /* 0x000fc800078e4808 */
[----:B------:R-:W-:Y:S01]  /*0d60*/  LOP3.LUT R0, R0, 0x7f800000, RZ, 0xfc, !PT ;  /* 0x7f80000000007812 */ /* 0x000fe200078efcff */
[----:B------:R-:W-:Y:S06]  /*0d70*/  BRA `(.L_x_16) ;  /* 0x0000000000147947 */ /* 0x000fec0003800000 */
.L_x_10:
[----:B------:R-:W-:Y:S01]  /*0d80*/  LOP3.LUT R0, R9, 0x80000000, R8, 0x48, !PT ;  /* 0x8000000009007812 */ /* 0x000fe200078e4808 */
[----:B------:R-:W-:Y:S06]  /*0d90*/  BRA `(.L_x_16) ;  /* 0x00000000000c7947 */ /* 0x000fec0003800000 */
.L_x_9:
[----:B------:R-:W0:Y:S01]  /*0da0*/  MUFU.RSQ R0, -QNAN ;  /* 0xffc0000000007908 */ /* 0x000e220000001400 */
[----:B------:R-:W-:Y:S05]  /*0db0*/  BRA `(.L_x_16) ;  /* 0x0000000000047947 */ /* 0x000fea0003800000 */
.L_x_8:
[----:B------:R-:W-:-:S07]  /*0dc0*/  FADD.FTZ R0, R0, R3 ;  /* 0x0000000300007221 */ /* 0x000fce0000010000 */
.L_x_16:
[----:B------:R-:W-:Y:S05]  /*0dd0*/  BSYNC.RECONVERGENT B1 ;  /* 0x0000000000017941 */ /* 0x000fea0003800200 */
.L_x_6:
[----:B------:R-:W-:Y:S02]  /*0de0*/  HFMA2 R7, -RZ, RZ, 0, 0 ;  /* 0x00000000ff077431 */ /* 0x000fe400000001ff */
[----:B------:R-:W-:-:S04]  /*0df0*/  IMAD.MOV.U32 R6, RZ, RZ, R4 ;  /* 0x000000ffff067224 */ /* 0x000fc800078e0004 */
[----:B0-----:R-:W-:Y:S05]  /*0e00*/  RET.REL.NODEC R6 `(_ZN14depth_pipeline23depthColorizationKernelEPKfPhjjmffi) ;  /* 0xfffffff0067c7950 */ /* 0x001fea0003c3ffff */
.L_x_17:
[----:B------:R-:W-:-:S00]  /*0e10*/  BRA `(.L_x_17) ;  /* 0xfffffffc00fc7947 */ /* 0x000fc0000383ffff */
[----:B------:R-:W-:-:S00]  /*0e20*/  NOP ;  /* 0x0000000000007918 */ /* 0x000fc00000000000 */
        /* <DEDUP_REMOVED lines=13> */
.L_x_18:


//--------------------- .nv.shared.reserved.0     --------------------------
	.section	.nv.shared.reserved.0,"aw",@nobits
	.weak		__nv_reservedSMEM_offset_0_alias
	.size		__nv_reservedSMEM_offset_0_alias, 0, 64
	.other		__nv_reservedSMEM_offset_0_alias,@"STO_CUDA_RESERVED_SHARED STV_DEFAULT"
__nv_reservedSMEM_offset_0_alias:
	.zero		0
	.zero		64


//--------------------- .nv.constant0._ZN14depth_pipeline23depthColorizationKernelEPKfPhjjmffi --------------------------
	.section	.nv.constant0._ZN14depth_pipeline23depthColorizationKernelEPKfPhjjmffi,"a",@progbits
	.sectionflags	@""
	.align	4
.nv.constant0._ZN14depth_pipeline23depthColorizationKernelEPKfPhjjmffi:
	.zero		940


//--------------------- SYMBOLS --------------------------

	.type		.nv.reservedSmem.offset0,@object
	.size		.nv.reservedSmem.offset0,0x4
